//
// Generated by NVIDIA NVVM Compiler
//
// Compiler Build ID: CL-36424714
// Cuda compilation tools, release 13.0, V13.0.88
// Based on NVVM 20.0.0
//

.version 9.0
.target sm_100
.address_size 64

	// .globl	binomial_double

.visible .entry binomial_double(
	.param .u32 binomial_double_param_0,
	.param .u32 binomial_double_param_1,
	.param .u64 .ptr .align 1 binomial_double_param_2,
	.param .u64 .ptr .align 1 binomial_double_param_3,
	.param .u64 .ptr .align 1 binomial_double_param_4,
	.param .u64 .ptr .align 1 binomial_double_param_5
)
{
	.reg .pred 	%p<44>;
	.reg .b32 	%r<120>;
	.reg .b64 	%rd<20>;
	.reg .b64 	%fd<37>;

	ld.param.u32 	%r38, [binomial_double_param_0];
	ld.param.u32 	%r39, [binomial_double_param_1];
	ld.param.u64 	%rd6, [binomial_double_param_2];
	ld.param.u64 	%rd8, [binomial_double_param_3];
	ld.param.u64 	%rd7, [binomial_double_param_4];
	cvta.to.global.u64 	%rd1, %rd8;
	mov.u32 	%r1, %tid.x;
	mov.u32 	%r40, %ctaid.x;
	mov.u32 	%r2, %ntid.x;
	mul.lo.s32 	%r3, %r40, %r2;
	add.s32 	%r4, %r3, %r1;
	setp.ge.s32 	%p1, %r4, %r38;
	@%p1 bra 	$L__BB0_18;
	mov.u32 	%r41, %nctaid.x;
	mul.lo.s32 	%r5, %r2, %r41;
	sub.s32 	%r42, %r39, %r4;
	and.b32  	%r6, %r42, 15;
	add.s32 	%r7, %r6, -1;
	and.b32  	%r8, %r42, 7;
	add.s32 	%r9, %r8, -1;
	sub.s32 	%r43, %r3, %r39;
	add.s32 	%r10, %r43, %r1;
	and.b32  	%r11, %r42, 3;
	and.b32  	%r44, %r42, -16;
	neg.s32 	%r12, %r44;
	add.s64 	%rd2, %rd1, 64;
	cvta.to.global.u64 	%rd3, %rd6;
	cvta.to.global.u64 	%rd4, %rd7;
	mov.u32 	%r106, %r4;
$L__BB0_2:
	setp.le.s32 	%p2, %r39, %r4;
	mul.wide.s32 	%rd9, %r106, 8;
	add.s64 	%rd10, %rd3, %rd9;
	ld.global.f64 	%fd1, [%rd10];
	mov.f64 	%fd36, 0d0000000000000000;
	@%p2 bra 	$L__BB0_17;
	setp.gt.u32 	%p3, %r10, -16;
	mov.b32 	%r119, 0;
	mov.u32 	%r111, %r4;
	@%p3 bra 	$L__BB0_6;
	mov.b32 	%r119, 0;
	mov.u32 	%r107, %r12;
	mov.u32 	%r111, %r4;
$L__BB0_5:
	.pragma "nounroll";
	mul.wide.s32 	%rd11, %r111, 8;
	add.s64 	%rd12, %rd2, %rd11;
	ld.global.f64 	%fd5, [%rd12+-64];
	setp.lt.f64 	%p4, %fd5, %fd1;
	selp.u32 	%r48, 1, 0, %p4;
	add.s32 	%r49, %r119, %r48;
	ld.global.f64 	%fd6, [%rd12+-56];
	setp.lt.f64 	%p5, %fd6, %fd1;
	selp.u32 	%r50, 1, 0, %p5;
	add.s32 	%r51, %r49, %r50;
	ld.global.f64 	%fd7, [%rd12+-48];
	setp.lt.f64 	%p6, %fd7, %fd1;
	selp.u32 	%r52, 1, 0, %p6;
	add.s32 	%r53, %r51, %r52;
	ld.global.f64 	%fd8, [%rd12+-40];
	setp.lt.f64 	%p7, %fd8, %fd1;
	selp.u32 	%r54, 1, 0, %p7;
	add.s32 	%r55, %r53, %r54;
	ld.global.f64 	%fd9, [%rd12+-32];
	setp.lt.f64 	%p8, %fd9, %fd1;
	selp.u32 	%r56, 1, 0, %p8;
	add.s32 	%r57, %r55, %r56;
	ld.global.f64 	%fd10, [%rd12+-24];
	setp.lt.f64 	%p9, %fd10, %fd1;
	selp.u32 	%r58, 1, 0, %p9;
	add.s32 	%r59, %r57, %r58;
	ld.global.f64 	%fd11, [%rd12+-16];
	setp.lt.f64 	%p10, %fd11, %fd1;
	selp.u32 	%r60, 1, 0, %p10;
	add.s32 	%r61, %r59, %r60;
	ld.global.f64 	%fd12, [%rd12+-8];
	setp.lt.f64 	%p11, %fd12, %fd1;
	selp.u32 	%r62, 1, 0, %p11;
	add.s32 	%r63, %r61, %r62;
	ld.global.f64 	%fd13, [%rd12];
	setp.lt.f64 	%p12, %fd13, %fd1;
	selp.u32 	%r64, 1, 0, %p12;
	add.s32 	%r65, %r63, %r64;
	ld.global.f64 	%fd14, [%rd12+8];
	setp.lt.f64 	%p13, %fd14, %fd1;
	selp.u32 	%r66, 1, 0, %p13;
	add.s32 	%r67, %r65, %r66;
	ld.global.f64 	%fd15, [%rd12+16];
	setp.lt.f64 	%p14, %fd15, %fd1;
	selp.u32 	%r68, 1, 0, %p14;
	add.s32 	%r69, %r67, %r68;
	ld.global.f64 	%fd16, [%rd12+24];
	setp.lt.f64 	%p15, %fd16, %fd1;
	selp.u32 	%r70, 1, 0, %p15;
	add.s32 	%r71, %r69, %r70;
	ld.global.f64 	%fd17, [%rd12+32];
	setp.lt.f64 	%p16, %fd17, %fd1;
	selp.u32 	%r72, 1, 0, %p16;
	add.s32 	%r73, %r71, %r72;
	ld.global.f64 	%fd18, [%rd12+40];
	setp.lt.f64 	%p17, %fd18, %fd1;
	selp.u32 	%r74, 1, 0, %p17;
	add.s32 	%r75, %r73, %r74;
	ld.global.f64 	%fd19, [%rd12+48];
	setp.lt.f64 	%p18, %fd19, %fd1;
	selp.u32 	%r76, 1, 0, %p18;
	add.s32 	%r77, %r75, %r76;
	ld.global.f64 	%fd20, [%rd12+56];
	setp.lt.f64 	%p19, %fd20, %fd1;
	selp.u32 	%r78, 1, 0, %p19;
	add.s32 	%r119, %r77, %r78;
	add.s32 	%r111, %r111, 16;
	add.s32 	%r107, %r107, 16;
	setp.ne.s32 	%p20, %r107, 0;
	@%p20 bra 	$L__BB0_5;
$L__BB0_6:
	setp.eq.s32 	%p21, %r6, 0;
	@%p21 bra 	$L__BB0_16;
	setp.lt.u32 	%p22, %r7, 7;
	@%p22 bra 	$L__BB0_9;
	mul.wide.s32 	%rd13, %r111, 8;
	add.s64 	%rd14, %rd1, %rd13;
	ld.global.f64 	%fd21, [%rd14];
	setp.lt.f64 	%p23, %fd21, %fd1;
	selp.u32 	%r80, 1, 0, %p23;
	add.s32 	%r81, %r119, %r80;
	ld.global.f64 	%fd22, [%rd14+8];
	setp.lt.f64 	%p24, %fd22, %fd1;
	selp.u32 	%r82, 1, 0, %p24;
	add.s32 	%r83, %r81, %r82;
	ld.global.f64 	%fd23, [%rd14+16];
	setp.lt.f64 	%p25, %fd23, %fd1;
	selp.u32 	%r84, 1, 0, %p25;
	add.s32 	%r85, %r83, %r84;
	ld.global.f64 	%fd24, [%rd14+24];
	setp.lt.f64 	%p26, %fd24, %fd1;
	selp.u32 	%r86, 1, 0, %p26;
	add.s32 	%r87, %r85, %r86;
	ld.global.f64 	%fd25, [%rd14+32];
	setp.lt.f64 	%p27, %fd25, %fd1;
	selp.u32 	%r88, 1, 0, %p27;
	add.s32 	%r89, %r87, %r88;
	ld.global.f64 	%fd26, [%rd14+40];
	setp.lt.f64 	%p28, %fd26, %fd1;
	selp.u32 	%r90, 1, 0, %p28;
	add.s32 	%r91, %r89, %r90;
	ld.global.f64 	%fd27, [%rd14+48];
	setp.lt.f64 	%p29, %fd27, %fd1;
	selp.u32 	%r92, 1, 0, %p29;
	add.s32 	%r93, %r91, %r92;
	ld.global.f64 	%fd28, [%rd14+56];
	setp.lt.f64 	%p30, %fd28, %fd1;
	selp.u32 	%r94, 1, 0, %p30;
	add.s32 	%r119, %r93, %r94;
	add.s32 	%r111, %r111, 8;
$L__BB0_9:
	setp.eq.s32 	%p31, %r8, 0;
	@%p31 bra 	$L__BB0_16;
	setp.lt.u32 	%p32, %r9, 3;
	@%p32 bra 	$L__BB0_12;
	mul.wide.s32 	%rd15, %r111, 8;
	add.s64 	%rd16, %rd1, %rd15;
	ld.global.f64 	%fd29, [%rd16];
	setp.lt.f64 	%p33, %fd29, %fd1;
	selp.u32 	%r96, 1, 0, %p33;
	add.s32 	%r97, %r119, %r96;
	ld.global.f64 	%fd30, [%rd16+8];
	setp.lt.f64 	%p34, %fd30, %fd1;
	selp.u32 	%r98, 1, 0, %p34;
	add.s32 	%r99, %r97, %r98;
	ld.global.f64 	%fd31, [%rd16+16];
	setp.lt.f64 	%p35, %fd31, %fd1;
	selp.u32 	%r100, 1, 0, %p35;
	add.s32 	%r101, %r99, %r100;
	ld.global.f64 	%fd32, [%rd16+24];
	setp.lt.f64 	%p36, %fd32, %fd1;
	selp.u32 	%r102, 1, 0, %p36;
	add.s32 	%r119, %r101, %r102;
	add.s32 	%r111, %r111, 4;
$L__BB0_12:
	setp.eq.s32 	%p37, %r11, 0;
	@%p37 bra 	$L__BB0_16;
	setp.eq.s32 	%p38, %r11, 1;
	mul.wide.s32 	%rd17, %r111, 8;
	add.s64 	%rd5, %rd1, %rd17;
	ld.global.f64 	%fd33, [%rd5];
	setp.lt.f64 	%p39, %fd33, %fd1;
	selp.u32 	%r103, 1, 0, %p39;
	add.s32 	%r119, %r119, %r103;
	@%p38 bra 	$L__BB0_16;
	setp.eq.s32 	%p40, %r11, 2;
	ld.global.f64 	%fd34, [%rd5+8];
	setp.lt.f64 	%p41, %fd34, %fd1;
	selp.u32 	%r104, 1, 0, %p41;
	add.s32 	%r119, %r119, %r104;
	@%p40 bra 	$L__BB0_16;
	ld.global.f64 	%fd35, [%rd5+16];
	setp.lt.f64 	%p42, %fd35, %fd1;
	selp.u32 	%r105, 1, 0, %p42;
	add.s32 	%r119, %r119, %r105;
$L__BB0_16:
	cvt.rn.f64.u32 	%fd36, %r119;
$L__BB0_17:
	add.s64 	%rd19, %rd4, %rd9;
	st.global.f64 	[%rd19], %fd36;
	add.s32 	%r106, %r106, %r5;
	setp.lt.s32 	%p43, %r106, %r38;
	@%p43 bra 	$L__BB0_2;
$L__BB0_18:
	ret;

}


// ===== COMPILED SASS (sm_100) =====

	.target	sm_100

	.elftype	@"ET_EXEC"


//--------------------- .note.nv.tkinfo           --------------------------
	.section	.note.nv.tkinfo,"",@"SHT_NOTE"
	.sectionflags	@"SHF_NOTE_NV_TKINFO"
	.tkinfo
        /*0018*/ 	.word	0x00000002
        /*0030*/ 	.string	""
        /*0030*/ 	.string	"ptxas"
        /*0030*/ 	.string	"Cuda compilation tools, release 13.0, V13.0.88"
        /*0030*/ 	.string	"Build cuda_13.0.r13.0/compiler.36424714_0"
        /*0030*/ 	.string	"-arch sm_100 -m 64 "



//--------------------- .note.nv.cuinfo           --------------------------
	.section	.note.nv.cuinfo,"",@"SHT_NOTE"
	.sectionflags	@"SHF_NOTE_NV_CUINFO"
        /*0018*/ 	.short	0x0002
        /*001a*/ 	.short	0x0064
        /*001c*/ 	.short	0x0082
	.zero		2


//--------------------- .nv.info                  --------------------------
	.section	.nv.info,"",@"SHT_CUDA_INFO"
	.align	4


	//----- nvinfo : EIATTR_REGCOUNT
	.align		4
        /*0000*/ 	.byte	0x04, 0x2f
        /*0002*/ 	.short	(.L_1 - .L_0)
	.align		4
.L_0:
        /*0004*/ 	.word	index@(binomial_double)
        /*0008*/ 	.word	0x00000020


	//----- nvinfo : EIATTR_FRAME_SIZE
	.align		4
.L_1:
        /*000c*/ 	.byte	0x04, 0x11
        /*000e*/ 	.short	(.L_3 - .L_2)
	.align		4
.L_2:
        /*0010*/ 	.word	index@(binomial_double)
        /*0014*/ 	.word	0x00000000


	//----- nvinfo : EIATTR_MIN_STACK_SIZE
	.align		4
.L_3:
        /*0018*/ 	.byte	0x04, 0x12
        /*001a*/ 	.short	(.L_5 - .L_4)
	.align		4
.L_4:
        /*001c*/ 	.word	index@(binomial_double)
        /*0020*/ 	.word	0x00000000
.L_5:


//--------------------- .nv.compat                --------------------------
	.section	.nv.compat,"",@"SHT_CUDA_COMPAT_INFO"
	.align	4
        /*0000*/ 	.byte	0x02, 0x09, 0x00, 0x00, 0x02, 0x02, 0x01, 0x00, 0x02, 0x05, 0x05, 0x00, 0x03, 0x07, 0x01, 0x01
        /*0010*/ 	.byte	0x02, 0x03, 0x00, 0x00, 0x02, 0x06, 0x01, 0x00, 0x04, 0x0b, 0x08, 0x00, 0x01, 0x00, 0x00, 0x00
        /*0020*/ 	.byte	0x00, 0x00, 0x00, 0x00


//--------------------- .nv.info.binomial_double  --------------------------
	.section	.nv.info.binomial_double,"",@"SHT_CUDA_INFO"
	.sectionflags	@""
	.align	4


	//----- nvinfo : EIATTR_CUDA_API_VERSION
	.align		4
        /*0000*/ 	.byte	0x04, 0x37
        /*0002*/ 	.short	(.L_7 - .L_6)
.L_6:
        /*0004*/ 	.word	0x00000082


	//----- nvinfo : EIATTR_KPARAM_INFO
	.align		4
.L_7:
        /*0008*/ 	.byte	0x04, 0x17
        /*000a*/ 	.short	(.L_9 - .L_8)
.L_8:
        /*000c*/ 	.word	0x00000000
        /*0010*/ 	.short	0x0005
        /*0012*/ 	.short	0x0020
        /*0014*/ 	.byte	0x00, 0xf5, 0x21, 0x00


	//----- nvinfo : EIATTR_KPARAM_INFO
	.align		4
.L_9:
        /*0018*/ 	.byte	0x04, 0x17
        /*001a*/ 	.short	(.L_11 - .L_10)
.L_10:
        /*001c*/ 	.word	0x00000000
        /*0020*/ 	.short	0x0004
        /*0022*/ 	.short	0x0018
        /*0024*/ 	.byte	0x00, 0xf5, 0x21, 0x00


	//----- nvinfo : EIATTR_KPARAM_INFO
	.align		4
.L_11:
        /*0028*/ 	.byte	0x04, 0x17
        /*002a*/ 	.short	(.L_13 - .L_12)
.L_12:
        /*002c*/ 	.word	0x00000000
        /*0030*/ 	.short	0x0003
        /*0032*/ 	.short	0x0010
        /*0034*/ 	.byte	0x00, 0xf5, 0x21, 0x00


	//----- nvinfo : EIATTR_KPARAM_INFO
	.align		4
.L_13:
        /*0038*/ 	.byte	0x04, 0x17
        /*003a*/ 	.short	(.L_15 - .L_14)
.L_14:
        /*003c*/ 	.word	0x00000000
        /*0040*/ 	.short	0x0002
        /*0042*/ 	.short	0x0008
        /*0044*/ 	.byte	0x00, 0xf5, 0x21, 0x00


	//----- nvinfo : EIATTR_KPARAM_INFO
	.align		4
.L_15:
        /*0048*/ 	.byte	0x04, 0x17
        /*004a*/ 	.short	(.L_17 - .L_16)
.L_16:
        /*004c*/ 	.word	0x00000000
        /*0050*/ 	.short	0x0001
        /*0052*/ 	.short	0x0004
        /*0054*/ 	.byte	0x00, 0xf0, 0x11, 0x00


	//----- nvinfo : EIATTR_KPARAM_INFO
	.align		4
.L_17:
        /*0058*/ 	.byte	0x04, 0x17
        /*005a*/ 	.short	(.L_19 - .L_18)
.L_18:
        /*005c*/ 	.word	0x00000000
        /*0060*/ 	.short	0x0000
        /*0062*/ 	.short	0x0000
        /*0064*/ 	.byte	0x00, 0xf0, 0x11, 0x00


	//----- nvinfo : EIATTR_SPARSE_MMA_MASK
	.align		4
.L_19:
        /*0068*/ 	.byte	0x03, 0x50
        /*006a*/ 	.short	0x0000


	//----- nvinfo : EIATTR_MAXREG_COUNT
	.align		4
        /*006c*/ 	.byte	0x03, 0x1b
        /*006e*/ 	.short	0x00ff


	//----- nvinfo : EIATTR_MERCURY_ISA_VERSION
	.align		4
        /*0070*/ 	.byte	0x03, 0x5f
        /*0072*/ 	.short	0x0101


	//----- nvinfo : EIATTR_VRC_CTA_INIT_COUNT
	.align		4
        /*0074*/ 	.byte	0x02, 0x4a
	.zero		1
	.zero		1


	//----- nvinfo : EIATTR_EXIT_INSTR_OFFSETS
	.align		4
        /*0078*/ 	.byte	0x04, 0x1c
        /*007a*/ 	.short	(.L_21 - .L_20)


	//   ....[0]....
.L_20:
        /*007c*/ 	.word	0x00000080


	//   ....[1]....
        /*0080*/ 	.word	0x00000d70


	//----- nvinfo : EIATTR_CRS_STACK_SIZE
	.align		4
.L_21:
        /*0084*/ 	.byte	0x04, 0x1e
        /*0086*/ 	.short	(.L_23 - .L_22)
.L_22:
        /*0088*/ 	.word	0x00000000


	//----- nvinfo : EIATTR_CBANK_PARAM_SIZE
	.align		4
.L_23:
        /*008c*/ 	.byte	0x03, 0x19
        /*008e*/ 	.short	0x0028


	//----- nvinfo : EIATTR_PARAM_CBANK
	.align		4
        /*0090*/ 	.byte	0x04, 0x0a
        /*0092*/ 	.short	(.L_25 - .L_24)
	.align		4
.L_24:
        /*0094*/ 	.word	index@(.nv.constant0.binomial_double)
        /*0098*/ 	.short	0x0380
        /*009a*/ 	.short	0x0028


	//----- nvinfo : EIATTR_SW_WAR
	.align		4
.L_25:
        /*009c*/ 	.byte	0x04, 0x36
        /*009e*/ 	.short	(.L_27 - .L_26)
.L_26:
        /*00a0*/ 	.word	0x00000008
.L_27:


//--------------------- .nv.callgraph             --------------------------
	.section	.nv.callgraph,"",@"SHT_CUDA_CALLGRAPH"
	.align	4
	.sectionentsize	8
	.align		4
        /*0000*/ 	.word	0x00000000
	.align		4
        /*0004*/ 	.word	0xffffffff
	.align		4
        /*0008*/ 	.word	0x00000000
	.align		4
        /*000c*/ 	.word	0xfffffffe
	.align		4
        /*0010*/ 	.word	0x00000000
	.align		4
        /*0014*/ 	.word	0xfffffffd
	.align		4
        /*0018*/ 	.word	0x00000000
	.align		4
        /*001c*/ 	.word	0xfffffffc


//--------------------- .text.binomial_double     --------------------------
	.section	.text.binomial_double,"ax",@progbits
	.align	128
        .global         binomial_double
        .type           binomial_double,@function
        .size           binomial_double,(.L_x_13 - binomial_double)
        .other          binomial_double,@"STO_CUDA_ENTRY STV_DEFAULT"
binomial_double:
.text.binomial_double:
[----:B------:R-:W-:Y:S01]  /*0000*/  LDC R1, c[0x0][0x37c] ;  /* 0x0000df00ff017b82 */ /* 0x000fe20000000800 */
[----:B------:R-:W0:Y:S07]  /*0010*/  S2R R4, SR_TID.X ;  /* 0x0000000000047919 */ /* 0x000e2e0000002100 */
[----:B------:R-:W1:Y:S01]  /*0020*/  S2UR UR4, SR_CTAID.X ;  /* 0x00000000000479c3 */ /* 0x000e620000002500 */
[----:B------:R-:W1:Y:S01]  /*0030*/  LDCU UR5, c[0x0][0x360] ;  /* 0x00006c00ff0577ac */ /* 0x000e620008000800 */
[----:B------:R-:W2:Y:S01]  /*0040*/  LDCU UR6, c[0x0][0x380] ;  /* 0x00007000ff0677ac */ /* 0x000ea20008000800 */
[----:B-1----:R-:W-:-:S06]  /*0050*/  UIMAD UR4, UR4, UR5, URZ ;  /* 0x00000005040472a4 */ /* 0x002fcc000f8e02ff */
[----:B0-----:R-:W-:-:S05]  /*0060*/  VIADD R0, R4, UR4 ;  /* 0x0000000404007c36 */ /* 0x001fca0008000000 */
[----:B--2---:R-:W-:-:S13]  /*0070*/  ISETP.GE.AND P0, PT, R0, UR6, PT ;  /* 0x0000000600007c0c */ /* 0x004fda000bf06270 */
[----:B------:R-:W-:Y:S05]  /*0080*/  @P0 EXIT ;  /* 0x000000000000094d */ /* 0x000fea0003800000 */
[----:B------:R-:W0:Y:S01]  /*0090*/  LDC R3, c[0x0][0x384] ;  /* 0x0000e100ff037b82 */ /* 0x000e220000000800 */
[----:B------:R-:W1:Y:S01]  /*00a0*/  LDCU.64 UR8, c[0x0][0x390] ;  /* 0x00007200ff0877ac */ /* 0x000e620008000a00 */
[----:B------:R-:W2:Y:S01]  /*00b0*/  LDCU UR6, c[0x0][0x370] ;  /* 0x00006e00ff0677ac */ /* 0x000ea20008000800 */
[----:B------:R-:W3:Y:S01]  /*00c0*/  LDCU.64 UR10, c[0x0][0x358] ;  /* 0x00006b00ff0a77ac */ /* 0x000ee20008000a00 */
[----:B-1----:R-:W-:-:S04]  /*00d0*/  UIADD3 UR7, UP0, UPT, UR8, 0x40, URZ ;  /* 0x0000004008077890 */ /* 0x002fc8000ff1e0ff */
[----:B------:R-:W-:Y:S01]  /*00e0*/  UIADD3.X UR8, UPT, UPT, URZ, UR9, URZ, UP0, !UPT ;  /* 0x00000009ff087290 */ /* 0x000fe200087fe4ff */
[----:B0-----:R-:W-:Y:S01]  /*00f0*/  IMAD.IADD R5, R3, 0x1, -R0 ;  /* 0x0000000103057824 */ /* 0x001fe200078e0a00 */
[----:B------:R-:W-:Y:S01]  /*0100*/  IADD3 R4, PT, PT, R4, UR4, -R3 ;  /* 0x0000000404047c10 */ /* 0x000fe2000fffe803 */
[----:B--2---:R-:W-:-:S03]  /*0110*/  UIMAD UR4, UR5, UR6, URZ ;  /* 0x00000006050472a4 */ /* 0x004fc6000f8e02ff */
[C---:B------:R-:W-:Y:S02]  /*0120*/  LOP3.LUT R2, R5.reuse, 0xf, RZ, 0xc0, !PT ;  /* 0x0000000f05027812 */ /* 0x040fe400078ec0ff */
[----:B------:R-:W-:Y:S02]  /*0130*/  LOP3.LUT R3, R5, 0x7, RZ, 0xc0, !PT ;  /* 0x0000000705037812 */ /* 0x000fe400078ec0ff */
[----:B------:R-:W-:Y:S02]  /*0140*/  IADD3 R6, PT, PT, R2, -0x1, RZ ;  /* 0xffffffff02067810 */ /* 0x000fe40007ffe0ff */
[----:B------:R-:W-:Y:S01]  /*0150*/  ISETP.GT.U32.AND P0, PT, R4, -0x10, PT ;  /* 0xfffffff00400780c */ /* 0x000fe20003f04070 */
[----:B------:R-:W-:Y:S01]  /*0160*/  VIADD R7, R3, 0xffffffff ;  /* 0xffffffff03077836 */ /* 0x000fe20000000000 */
[----:B------:R-:W-:Y:S01]  /*0170*/  ISETP.GE.U32.AND P1, PT, R6, 0x7, PT ;  /* 0x000000070600780c */ /* 0x000fe20003f26070 */
[----:B------:R-:W-:Y:S01]  /*0180*/  IMAD.MOV.U32 R4, RZ, RZ, R0 ;  /* 0x000000ffff047224 */ /* 0x000fe200078e0000 */
[----:B------:R-:W-:-:S02]  /*0190*/  LOP3.LUT R6, R5, 0xfffffff0, RZ, 0xc0, !PT ;  /* 0xfffffff005067812 */ /* 0x000fc400078ec0ff */
[----:B------:R-:W-:Y:S02]  /*01a0*/  ISETP.GE.U32.AND P2, PT, R7, 0x3, PT ;  /* 0x000000030700780c */ /* 0x000fe40003f46070 */
[----:B------:R-:W-:Y:S02]  /*01b0*/  LOP3.LUT R5, R5, 0x3, RZ, 0xc0, !PT ;  /* 0x0000000305057812 */ /* 0x000fe400078ec0ff */
[----:B---3--:R-:W-:-:S09]  /*01c0*/  IADD3 R6, PT, PT, -R6, RZ, RZ ;  /* 0x000000ff06067210 */ /* 0x008fd20007ffe1ff */
.L_x_11:
[----:B0-----:R-:W0:Y:S01]  /*01d0*/  LDCU.64 UR12, c[0x0][0x380] ;  /* 0x00007000ff0c77ac */ /* 0x001e220008000a00 */
[----:B------:R-:W-:Y:S01]  /*01e0*/  IMAD.MOV.U32 R7, RZ, RZ, R4 ;  /* 0x000000ffff077224 */ /* 0x000fe200078e0004 */
[----:B------:R-:W-:Y:S01]  /*01f0*/  BSSY.RECONVERGENT B0, `(.L_x_0) ;  /* 0x00000b3000007945 */ /* 0x000fe20003800200 */
[----:B------:R-:W-:Y:S01]  /*0200*/  VIADD R4, R4, UR4 ;  /* 0x0000000404047c36 */ /* 0x000fe20008000000 */
[----:B-1----:R-:W-:Y:S02]  /*0210*/  CS2R R8, SRZ ;  /* 0x0000000000087805 */ /* 0x002fe4000001ff00 */
[----:B0-----:R-:W-:Y:S02]  /*0220*/  ISETP.GE.AND P4, PT, R0, UR13, PT ;  /* 0x0000000d00007c0c */ /* 0x001fe4000bf86270 */
[----:B------:R-:W-:-:S11]  /*0230*/  ISETP.GE.AND P3, PT, R4, UR12, PT ;  /* 0x0000000c04007c0c */ /* 0x000fd6000bf66270 */
[----:B------:R-:W-:Y:S05]  /*0240*/  @P4 BRA `(.L_x_1) ;  /* 0x0000000800b44947 */ /* 0x000fea0003800000 */
[----:B------:R-:W0:Y:S02]  /*0250*/  LDC.64 R8, c[0x0][0x388] ;  /* 0x0000e200ff087b82 */ /* 0x000e240000000a00 */
[----:B0-----:R-:W-:-:S06]  /*0260*/  IMAD.WIDE R8, R7, 0x8, R8 ;  /* 0x0000000807087825 */ /* 0x001fcc00078e0208 */
[----:B------:R-:W5:Y:S01]  /*0270*/  LDG.E.64 R8, desc[UR10][R8.64] ;  /* 0x0000000a08087981 */ /* 0x000f62000c1e1b00 */
[----:B------:R-:W-:Y:S01]  /*0280*/  BSSY.RECONVERGENT B1, `(.L_x_2) ;  /* 0x000004f000017945 */ /* 0x000fe20003800200 */
[----:B------:R-:W-:Y:S01]  /*0290*/  HFMA2 R27, -RZ, RZ, 0, 0 ;  /* 0x00000000ff1b7431 */ /* 0x000fe200000001ff */
[----:B------:R-:W-:Y:S01]  /*02a0*/  ISETP.NE.AND P4, PT, R2, RZ, PT ;  /* 0x000000ff0200720c */ /* 0x000fe20003f85270 */
[----:B------:R-:W-:Y:S01]  /*02b0*/  IMAD.MOV.U32 R26, RZ, RZ, R0 ;  /* 0x000000ffff1a7224 */ /* 0x000fe200078e0000 */
[----:B------:R-:W-:Y:S11]  /*02c0*/  @P0 BRA `(.L_x_3) ;  /* 0x0000000400280947 */ /* 0x000ff60003800000 */
[----:B------:R-:W-:Y:S01]  /*02d0*/  IMAD.MOV.U32 R27, RZ, RZ, RZ ;  /* 0x000000ffff1b7224 */ /* 0x000fe200078e00ff */
[----:B------:R-:W-:Y:S01]  /*02e0*/  MOV R24, R6 ;  /* 0x0000000600187202 */ /* 0x000fe20000000f00 */
[----:B------:R-:W-:-:S07]  /*02f0*/  IMAD.MOV.U32 R26, RZ, RZ, R0 ;  /* 0x000000ffff1a7224 */ /* 0x000fce00078e0000 */
.L_x_4:
[----:B------:R-:W-:Y:S01]  /*0300*/  MOV R19, UR8 ;  /* 0x0000000800137c02 */ /* 0x000fe20008000f00 */
[----:B------:R-:W-:-:S04]  /*0310*/  IMAD.U32 R18, RZ, RZ, UR7 ;  /* 0x00000007ff127e24 */ /* 0x000fc8000f8e00ff */
[----:B------:R-:W-:-:S05]  /*0320*/  IMAD.WIDE R18, R26, 0x8, R18 ;  /* 0x000000081a127825 */ /* 0x000fca00078e0212 */
[----:B------:R-:W2:Y:S04]  /*0330*/  LDG.E.64 R14, desc[UR10][R18.64+-0x40] ;  /* 0xffffc00a120e7981 */ /* 0x000ea8000c1e1b00 */
[----:B------:R-:W3:Y:S04]  /*0340*/  LDG.E.64 R16, desc[UR10][R18.64+-0x38] ;  /* 0xffffc80a12107981 */ /* 0x000ee8000c1e1b00 */
[----:B------:R-:W4:Y:S04]  /*0350*/  LDG.E.64 R20, desc[UR10][R18.64+-0x30] ;  /* 0xffffd00a12147981 */ /* 0x000f28000c1e1b00 */
[----:B------:R-:W4:Y:S04]  /*0360*/  LDG.E.64 R10, desc[UR10][R18.64+-0x28] ;  /* 0xffffd80a120a7981 */ /* 0x000f28000c1e1b00 */
[----:B------:R-:W4:Y:S01]  /*0370*/  LDG.E.64 R12, desc[UR10][R18.64+-0x20] ;  /* 0xffffe00a120c7981 */ /* 0x000f22000c1e1b00 */
[----:B------:R-:W-:-:S03]  /*0380*/  VIADD R25, R27, 0x1 ;  /* 0x000000011b197836 */ /* 0x000fc60000000000 */
[----:B------:R-:W4:Y:S01]  /*0390*/  LDG.E.64 R22, desc[UR10][R18.64+-0x8] ;  /* 0xfffff80a12167981 */ /* 0x000f22000c1e1b00 */
[----:B--2--5:R-:W-:-:S03]  /*03a0*/  DSETP.GEU.AND P5, PT, R14, R8, PT ;  /* 0x000000080e00722a */ /* 0x024fc60003fae000 */
[----:B------:R-:W2:Y:S01]  /*03b0*/  LDG.E.64 R14, desc[UR10][R18.64+-0x18] ;  /* 0xffffe80a120e7981 */ /* 0x000ea2000c1e1b00 */
[----:B---3--:R-:W-:-:S03]  /*03c0*/  DSETP.GEU.AND P6, PT, R16, R8, PT ;  /* 0x000000081000722a */ /* 0x008fc60003fce000 */
[----:B------:R-:W3:Y:S07]  /*03d0*/  LDG.E.64 R16, desc[UR10][R18.64+-0x10] ;  /* 0xfffff00a12107981 */ /* 0x000eee000c1e1b00 */
[----:B------:R-:W-:Y:S01]  /*03e0*/  @P5 IMAD.MOV R25, RZ, RZ, R27 ;  /* 0x000000ffff195224 */ /* 0x000fe200078e021b */
[--C-:B----4-:R-:W-:Y:S01]  /*03f0*/  DSETP.GEU.AND P5, PT, R20, R8.reuse, PT ;  /* 0x000000081400722a */ /* 0x110fe20003fae000 */
[----:B------:R-:W4:Y:S03]  /*0400*/  LDG.E.64 R20, desc[UR10][R18.64] ;  /* 0x0000000a12147981 */ /* 0x000f26000c1e1b00 */
[----:B------:R-:W-:Y:S01]  /*0410*/  IADD3 R27, PT, PT, R25, 0x1, RZ ;  /* 0x00000001191b7810 */ /* 0x000fe20007ffe0ff */
[----:B------:R-:W-:Y:S01]  /*0420*/  @P6 IMAD.MOV R27, RZ, RZ, R25 ;  /* 0x000000ffff1b6224 */ /* 0x000fe200078e0219 */
[----:B------:R-:W-:Y:S01]  /*0430*/  DSETP.GEU.AND P6, PT, R10, R8, PT ;  /* 0x000000080a00722a */ /* 0x000fe20003fce000 */
[----:B------:R-:W4:Y:S02]  /*0440*/  LDG.E.64 R10, desc[UR10][R18.64+0x8] ;  /* 0x0000080a120a7981 */ /* 0x000f24000c1e1b00 */
[----:B------:R-:W-:-:S05]  /*0450*/  VIADD R25, R27, 0x1 ;  /* 0x000000011b197836 */ /* 0x000fca0000000000 */
[----:B------:R-:W-:Y:S01]  /*0460*/  @P5 IADD3 R25, PT, PT, R27, RZ, RZ ;  /* 0x000000ff1b195210 */ /* 0x000fe20007ffe0ff */
[----:B------:R-:W-:Y:S01]  /*0470*/  DSETP.GEU.AND P5, PT, R12, R8, PT ;  /* 0x000000080c00722a */ /* 0x000fe20003fae000 */
[----:B------:R-:W4:Y:S03]  /*0480*/  LDG.E.64 R12, desc[UR10][R18.64+0x10] ;  /* 0x0000100a120c7981 */ /* 0x000f26000c1e1b00 */
[----:B------:R-:W-:Y:S02]  /*0490*/  VIADD R27, R25, 0x1 ;  /* 0x00000001191b7836 */ /* 0x000fe40000000000 */
[----:B------:R-:W-:-:S05]  /*04a0*/  @P6 IMAD.MOV R27, RZ, RZ, R25 ;  /* 0x000000ffff1b6224 */ /* 0x000fca00078e0219 */
[----:B------:R-:W-:-:S03]  /*04b0*/  IADD3 R25, PT, PT, R27, 0x1, RZ ;  /* 0x000000011b197810 */ /* 0x000fc60007ffe0ff */
[----:B------:R-:W-:-:S04]  /*04c0*/  @P5 IMAD.MOV R25, RZ, RZ, R27 ;  /* 0x000000ffff195224 */ /* 0x000fc800078e021b */
[----:B------:R-:W-:Y:S01]  /*04d0*/  VIADD R27, R25, 0x1 ;  /* 0x00000001191b7836 */ /* 0x000fe20000000000 */
[--C-:B--2---:R-:W-:Y:S01]  /*04e0*/  DSETP.GEU.AND P6, PT, R14, R8.reuse, PT ;  /* 0x000000080e00722a */ /* 0x104fe20003fce000 */
[----:B------:R-:W2:Y:S01]  /*04f0*/  LDG.E.64 R14, desc[UR10][R18.64+0x18] ;  /* 0x0000180a120e7981 */ /* 0x000ea2000c1e1b00 */
[----:B---3--:R-:W-:-:S03]  /*0500*/  DSETP.GEU.AND P5, PT, R16, R8, PT ;  /* 0x000000081000722a */ /* 0x008fc60003fae000 */
[----:B------:R-:W3:Y:S09]  /*0510*/  LDG.E.64 R16, desc[UR10][R18.64+0x20] ;  /* 0x0000200a12107981 */ /* 0x000ef2000c1e1b00 */
[----:B------:R-:W-:Y:S01]  /*0520*/  @P6 IADD3 R27, PT, PT, R25, RZ, RZ ;  /* 0x000000ff191b6210 */ /* 0x000fe20007ffe0ff */
[----:B------:R-:W-:Y:S01]  /*0530*/  DSETP.GEU.AND P6, PT, R22, R8, PT ;  /* 0x000000081600722a */ /* 0x000fe20003fce000 */
[----:B------:R-:W3:Y:S03]  /*0540*/  LDG.E.64 R22, desc[UR10][R18.64+0x28] ;  /* 0x0000280a12167981 */ /* 0x000ee6000c1e1b00 */
[----:B------:R-:W-:-:S02]  /*0550*/  VIADD R28, R27, 0x1 ;  /* 0x000000011b1c7836 */ /* 0x000fc40000000000 */
[----:B------:R-:W-:Y:S01]  /*0560*/  @P5 IMAD.MOV R28, RZ, RZ, R27 ;  /* 0x000000ffff1c5224 */ /* 0x000fe200078e021b */
[----:B----4-:R-:W-:Y:S01]  /*0570*/  DSETP.GEU.AND P5, PT, R20, R8, PT ;  /* 0x000000081400722a */ /* 0x010fe20003fae000 */
[----:B------:R-:W4:Y:S03]  /*0580*/  LDG.E.64 R20, desc[UR10][R18.64+0x30] ;  /* 0x0000300a12147981 */ /* 0x000f26000c1e1b00 */
[----:B------:R-:W-:-:S03]  /*0590*/  IADD3 R25, PT, PT, R28, 0x1, RZ ;  /* 0x000000011c197810 */ /* 0x000fc60007ffe0ff */
[----:B------:R-:W-:Y:S02]  /*05a0*/  @P6 IMAD.MOV R25, RZ, RZ, R28 ;  /* 0x000000ffff196224 */ /* 0x000fe400078e021c */
[----:B------:R-:W4:Y:S01]  /*05b0*/  LDG.E.64 R28, desc[UR10][R18.64+0x38] ;  /* 0x0000380a121c7981 */ /* 0x000f22000c1e1b00 */
[----:B------:R-:W-:Y:S01]  /*05c0*/  DSETP.GEU.AND P6, PT, R10, R8, PT ;  /* 0x000000080a00722a */ /* 0x000fe20003fce000 */
[----:B------:R-:W-:-:S03]  /*05d0*/  VIADD R10, R25, 0x1 ;  /* 0x00000001190a7836 */ /* 0x000fc60000000000 */
[----:B------:R-:W-:Y:S01]  /*05e0*/  @P5 IADD3 R10, PT, PT, R25, RZ, RZ ;  /* 0x000000ff190a5210 */ /* 0x000fe20007ffe0ff */
[----:B------:R-:W-:-:S04]  /*05f0*/  DSETP.GEU.AND P5, PT, R12, R8, PT ;  /* 0x000000080c00722a */ /* 0x000fc80003fae000 */
[----:B------:R-:W-:-:S05]  /*0600*/  VIADD R11, R10, 0x1 ;  /* 0x000000010a0b7836 */ /* 0x000fca0000000000 */
[----:B------:R-:W-:-:S05]  /*0610*/  @P6 IMAD.MOV R11, RZ, RZ, R10 ;  /* 0x000000ffff0b6224 */ /* 0x000fca00078e020a */
[----:B------:R-:W-:Y:S01]  /*0620*/  IADD3 R10, PT, PT, R11, 0x1, RZ ;  /* 0x000000010b0a7810 */ /* 0x000fe20007ffe0ff */
[----:B------:R-:W-:-:S05]  /*0630*/  @P5 IMAD.MOV R10, RZ, RZ, R11 ;  /* 0x000000ffff0a5224 */ /* 0x000fca00078e020b */
[----:B------:R-:W-:Y:S01]  /*0640*/  IADD3 R11, PT, PT, R10, 0x1, RZ ;  /* 0x000000010a0b7810 */ /* 0x000fe20007ffe0ff */
[----:B------:R-:W-:Y:S01]  /*0650*/  VIADD R24, R24, 0x10 ;  /* 0x0000001018187836 */ /* 0x000fe20000000000 */
[----:B------:R-:W-:Y:S01]  /*0660*/  IADD3 R26, PT, PT, R26, 0x10, RZ ;  /* 0x000000101a1a7810 */ /* 0x000fe20007ffe0ff */
[--C-:B--2---:R-:W-:Y:S02]  /*0670*/  DSETP.GEU.AND P6, PT, R14, R8.reuse, PT ;  /* 0x000000080e00722a */ /* 0x104fe40003fce000 */
[----:B---3--:R-:W-:-:S12]  /*0680*/  DSETP.GEU.AND P5, PT, R16, R8, PT ;  /* 0x000000081000722a */ /* 0x008fd80003fae000 */
[----:B------:R-:W-:Y:S01]  /*0690*/  @P6 IMAD.MOV R11, RZ, RZ, R10 ;  /* 0x000000ffff0b6224 */ /* 0x000fe200078e020a */
[----:B------:R-:W-:-:S04]  /*06a0*/  DSETP.GEU.AND P6, PT, R22, R8, PT ;  /* 0x000000081600722a */ /* 0x000fc80003fce000 */
[----:B------:R-:W-:Y:S01]  /*06b0*/  IADD3 R10, PT, PT, R11, 0x1, RZ ;  /* 0x000000010b0a7810 */ /* 0x000fe20007ffe0ff */
[----:B------:R-:W-:Y:S01]  /*06c0*/  @P5 IMAD.MOV R10, RZ, RZ, R11 ;  /* 0x000000ffff0a5224 */ /* 0x000fe200078e020b */
[----:B----4-:R-:W-:-:S04]  /*06d0*/  DSETP.GEU.AND P5, PT, R20, R8, PT ;  /* 0x000000081400722a */ /* 0x010fc80003fae000 */
[----:B------:R-:W-:-:S04]  /*06e0*/  IADD3 R11, PT, PT, R10, 0x1, RZ ;  /* 0x000000010a0b7810 */ /* 0x000fc80007ffe0ff */
[----:B------:R-:W-:Y:S01]  /*06f0*/  @P6 IMAD.MOV R11, RZ, RZ, R10 ;  /* 0x000000ffff0b6224 */ /* 0x000fe200078e020a */
[----:B------:R-:W-:-:S04]  /*0700*/  DSETP.GEU.AND P6, PT, R28, R8, PT ;  /* 0x000000081c00722a */ /* 0x000fc80003fce000 */
[C---:B------:R-:W-:Y:S02]  /*0710*/  IADD3 R10, PT, PT, R11.reuse, 0x1, RZ ;  /* 0x000000010b0a7810 */ /* 0x040fe40007ffe0ff */
[----:B------:R-:W-:Y:S02]  /*0720*/  @P5 IADD3 R10, PT, PT, R11, RZ, RZ ;  /* 0x000000ff0b0a5210 */ /* 0x000fe40007ffe0ff */
[----:B------:R-:W-:-:S03]  /*0730*/  ISETP.NE.AND P5, PT, R24, RZ, PT ;  /* 0x000000ff1800720c */ /* 0x000fc60003fa5270 */
[----:B------:R-:W-:-:S03]  /*0740*/  VIADD R27, R10, 0x1 ;  /* 0x000000010a1b7836 */ /* 0x000fc60000000000 */
[----:B------:R-:W-:-:S07]  /*0750*/  @P6 IMAD.MOV R27, RZ, RZ, R10 ;  /* 0x000000ffff1b6224 */ /* 0x000fce00078e020a */
[----:B------:R-:W-:Y:S05]  /*0760*/  @P5 BRA `(.L_x_4) ;  /* 0xfffffff800e45947 */ /* 0x000fea000383ffff */
.L_x_3:
[----:B------:R-:W-:Y:S05]  /*0770*/  BSYNC.RECONVERGENT B1 ;  /* 0x0000000000017941 */ /* 0x000fea0003800200 */
.L_x_2:
[----:B------:R-:W-:Y:S04]  /*0780*/  BSSY.RECONVERGENT B1, `(.L_x_5) ;  /* 0x0000058000017945 */ /* 0x000fe80003800200 */
[----:B------:R-:W-:Y:S05]  /*0790*/  @!P4 BRA `(.L_x_6) ;  /* 0x000000040058c947 */ /* 0x000fea0003800000 */
[----:B------:R-:W-:Y:S01]  /*07a0*/  BSSY.RECONVERGENT B2, `(.L_x_7) ;  /* 0x0000026000027945 */ /* 0x000fe20003800200 */
[----:B------:R-:W-:-:S03]  /*07b0*/  ISETP.NE.AND P4, PT, R3, RZ, PT ;  /* 0x000000ff0300720c */ /* 0x000fc60003f85270 */
[----:B------:R-:W-:Y:S10]  /*07c0*/  @!P1 BRA `(.L_x_8) ;  /* 0x00000000008c9947 */ /* 0x000ff40003800000 */
[----:B------:R-:W0:Y:S02]  /*07d0*/  LDC.64 R10, c[0x0][0x390] ;  /* 0x0000e400ff0a7b82 */ /* 0x000e240000000a00 */
[----:B0-----:R-:W-:-:S05]  /*07e0*/  IMAD.WIDE R10, R26, 0x8, R10 ;  /* 0x000000081a0a7825 */ /* 0x001fca00078e020a */
[----:B------:R-:W2:Y:S04]  /*07f0*/  LDG.E.64 R22, desc[UR10][R10.64] ;  /* 0x0000000a0a167981 */ /* 0x000ea8000c1e1b00 */
[----:B------:R-:W3:Y:S04]  /*0800*/  LDG.E.64 R12, desc[UR10][R10.64+0x8] ;  /* 0x0000080a0a0c7981 */ /* 0x000ee8000c1e1b00 */
[----:B------:R-:W4:Y:S04]  /*0810*/  LDG.E.64 R14, desc[UR10][R10.64+0x10] ;  /* 0x0000100a0a0e7981 */ /* 0x000f28000c1e1b00 */
[----:B------:R-:W4:Y:S04]  /*0820*/  LDG.E.64 R16, desc[UR10][R10.64+0x18] ;  /* 0x0000180a0a107981 */ /* 0x000f28000c1e1b00 */
[----:B------:R-:W4:Y:S04]  /*0830*/  LDG.E.64 R18, desc[UR10][R10.64+0x20] ;  /* 0x0000200a0a127981 */ /* 0x000f28000c1e1b00 */
[----:B------:R-:W4:Y:S04]  /*0840*/  LDG.E.64 R20, desc[UR10][R10.64+0x28] ;  /* 0x0000280a0a147981 */ /* 0x000f28000c1e1b00 */
[----:B------:R-:W4:Y:S01]  /*0850*/  LDG.E.64 R24, desc[UR10][R10.64+0x38] ;  /* 0x0000380a0a187981 */ /* 0x000f22000c1e1b00 */
[----:B--2--5:R-:W-:-:S03]  /*0860*/  DSETP.GEU.AND P6, PT, R22, R8, PT ;  /* 0x000000081600722a */ /* 0x024fc60003fce000 */
[----:B------:R0:W2:Y:S01]  /*0870*/  LDG.E.64 R22, desc[UR10][R10.64+0x30] ;  /* 0x0000300a0a167981 */ /* 0x0000a2000c1e1b00 */
[----:B---3--:R-:W-:Y:S01]  /*0880*/  DSETP.GEU.AND P5, PT, R12, R8, PT ;  /* 0x000000080c00722a */ /* 0x008fe20003fae000 */
[----:B------:R-:W-:-:S09]  /*0890*/  IADD3 R12, PT, PT, R27, 0x1, RZ ;  /* 0x000000011b0c7810 */ /* 0x000fd20007ffe0ff */
[----:B------:R-:W-:Y:S01]  /*08a0*/  @P6 IMAD.MOV R12, RZ, RZ, R27 ;  /* 0x000000ffff0c6224 */ /* 0x000fe200078e021b */
[----:B----4-:R-:W-:-:S04]  /*08b0*/  DSETP.GEU.AND P6, PT, R14, R8, PT ;  /* 0x000000080e00722a */ /* 0x010fc80003fce000 */
[----:B------:R-:W-:Y:S01]  /*08c0*/  IADD3 R13, PT, PT, R12, 0x1, RZ ;  /* 0x000000010c0d7810 */ /* 0x000fe20007ffe0ff */
[----:B------:R-:W-:Y:S01]  /*08d0*/  @P5 IMAD.MOV R13, RZ, RZ, R12 ;  /* 0x000000ffff0d5224 */ /* 0x000fe200078e020c */
[----:B------:R-:W-:-:S04]  /*08e0*/  DSETP.GEU.AND P5, PT, R16, R8, PT ;  /* 0x000000081000722a */ /* 0x000fc80003fae000 */
[----:B------:R-:W-:-:S04]  /*08f0*/  IADD3 R12, PT, PT, R13, 0x1, RZ ;  /* 0x000000010d0c7810 */ /* 0x000fc80007ffe0ff */
[----:B------:R-:W-:Y:S01]  /*0900*/  @P6 IMAD.MOV R12, RZ, RZ, R13 ;  /* 0x000000ffff0c6224 */ /* 0x000fe200078e020d */
[----:B------:R-:W-:-:S04]  /*0910*/  DSETP.GEU.AND P6, PT, R18, R8, PT ;  /* 0x000000081200722a */ /* 0x000fc80003fce000 */
[----:B0-----:R-:W-:Y:S01]  /*0920*/  IADD3 R10, PT, PT, R12, 0x1, RZ ;  /* 0x000000010c0a7810 */ /* 0x001fe20007ffe0ff */
[----:B------:R-:W-:Y:S01]  /*0930*/  @P5 IMAD.MOV R10, RZ, RZ, R12 ;  /* 0x000000ffff0a5224 */ /* 0x000fe200078e020c */
[----:B------:R-:W-:-:S04]  /*0940*/  DSETP.GEU.AND P5, PT, R20, R8, PT ;  /* 0x000000081400722a */ /* 0x000fc80003fae000 */
[----:B------:R-:W-:-:S04]  /*0950*/  IADD3 R11, PT, PT, R10, 0x1, RZ ;  /* 0x000000010a0b7810 */ /* 0x000fc80007ffe0ff */
[----:B------:R-:W-:-:S05]  /*0960*/  @P6 IMAD.MOV R11, RZ, RZ, R10 ;  /* 0x000000ffff0b6224 */ /* 0x000fca00078e020a */
[----:B------:R-:W-:Y:S01]  /*0970*/  IADD3 R10, PT, PT, R11, 0x1, RZ ;  /* 0x000000010b0a7810 */ /* 0x000fe20007ffe0ff */
[----:B------:R-:W-:Y:S01]  /*0980*/  @P5 IMAD.MOV R10, RZ, RZ, R11 ;  /* 0x000000ffff0a5224 */ /* 0x000fe200078e020b */
[----:B------:R-:W-:-:S04]  /*0990*/  DSETP.GEU.AND P5, PT, R24, R8, PT ;  /* 0x000000081800722a */ /* 0x000fc80003fae000 */
[----:B------:R-:W-:Y:S01]  /*09a0*/  IADD3 R11, PT, PT, R10, 0x1, RZ ;  /* 0x000000010a0b7810 */ /* 0x000fe20007ffe0ff */
[----:B------:R-:W-:Y:S01]  /*09b0*/  VIADD R26, R26, 0x8 ;  /* 0x000000081a1a7836 */ /* 0x000fe20000000000 */
[----:B--2---:R-:W-:-:S14]  /*09c0*/  DSETP.GEU.AND P6, PT, R22, R8, PT ;  /* 0x000000081600722a */ /* 0x004fdc0003fce000 */
[----:B------:R-:W-:-:S05]  /*09d0*/  @P6 IMAD.MOV R11, RZ, RZ, R10 ;  /* 0x000000ffff0b6224 */ /* 0x000fca00078e020a */
[C---:B------:R-:W-:Y:S02]  /*09e0*/  IADD3 R27, PT, PT, R11.reuse, 0x1, RZ ;  /* 0x000000010b1b7810 */ /* 0x040fe40007ffe0ff */
[----:B------:R-:W-:-:S07]  /*09f0*/  @P5 IADD3 R27, PT, PT, R11, RZ, RZ ;  /* 0x000000ff0b1b5210 */ /* 0x000fce0007ffe0ff */
.L_x_8:
[----:B------:R-:W-:Y:S05]  /*0a00*/  BSYNC.RECONVERGENT B2 ;  /* 0x0000000000027941 */ /* 0x000fea0003800200 */
.L_x_7:
[----:B------:R-:W-:Y:S05]  /*0a10*/  @!P4 BRA `(.L_x_6) ;  /* 0x0000000000b8c947 */ /* 0x000fea0003800000 */
[----:B------:R-:W-:Y:S04]  /*0a20*/  BSSY.RECONVERGENT B2, `(.L_x_9) ;  /* 0x0000015000027945 */ /* 0x000fe80003800200 */
[----:B------:R-:W-:Y:S05]  /*0a30*/  @!P2 BRA `(.L_x_10) ;  /* 0x00000000004ca947 */ /* 0x000fea0003800000 */
[----:B------:R-:W0:Y:S02]  /*0a40*/  LDC.64 R10, c[0x0][0x390] ;  /* 0x0000e400ff0a7b82 */ /* 0x000e240000000a00 */
[----:B0-----:R-:W-:-:S05]  /*0a50*/  IMAD.WIDE R18, R26, 0x8, R10 ;  /* 0x000000081a127825 */ /* 0x001fca00078e020a */
[----:B------:R-:W2:Y:S04]  /*0a60*/  LDG.E.64 R10, desc[UR10][R18.64] ;  /* 0x0000000a120a7981 */ /* 0x000ea8000c1e1b00 */
[----:B------:R-:W3:Y:S04]  /*0a70*/  LDG.E.64 R12, desc[UR10][R18.64+0x8] ;  /* 0x0000080a120c7981 */ /* 0x000ee8000c1e1b00 */
[----:B------:R-:W4:Y:S04]  /*0a80*/  LDG.E.64 R14, desc[UR10][R18.64+0x10] ;  /* 0x0000100a120e7981 */ /* 0x000f28000c1e1b00 */
[----:B------:R-:W4:Y:S01]  /*0a90*/  LDG.E.64 R16, desc[UR10][R18.64+0x18] ;  /* 0x0000180a12107981 */ /* 0x000f22000c1e1b00 */
[----:B------:R-:W-:Y:S01]  /*0aa0*/  IADD3 R26, PT, PT, R26, 0x4, RZ ;  /* 0x000000041a1a7810 */ /* 0x000fe20007ffe0ff */
[--C-:B--2--5:R-:W-:Y:S01]  /*0ab0*/  DSETP.GEU.AND P4, PT, R10, R8.reuse, PT ;  /* 0x000000080a00722a */ /* 0x124fe20003f8e000 */
[----:B------:R-:W-:Y:S01]  /*0ac0*/  VIADD R10, R27, 0x1 ;  /* 0x000000011b0a7836 */ /* 0x000fe20000000000 */
[----:B---3--:R-:W-:-:S12]  /*0ad0*/  DSETP.GEU.AND P5, PT, R12, R8, PT ;  /* 0x000000080c00722a */ /* 0x008fd80003fae000 */
[----:B------:R-:W-:Y:S01]  /*0ae0*/  @P4 IADD3 R10, PT, PT, R27, RZ, RZ ;  /* 0x000000ff1b0a4210 */ /* 0x000fe20007ffe0ff */
[----:B----4-:R-:W-:-:S04]  /*0af0*/  DSETP.GEU.AND P4, PT, R14, R8, PT ;  /* 0x000000080e00722a */ /* 0x010fc80003f8e000 */
[C---:B------:R-:W-:Y:S01]  /*0b00*/  VIADD R11, R10.reuse, 0x1 ;  /* 0x000000010a0b7836 */ /* 0x040fe20000000000 */
[----:B------:R-:W-:Y:S01]  /*0b10*/  @P5 IADD3 R11, PT, PT, R10, RZ, RZ ;  /* 0x000000ff0a0b5210 */ /* 0x000fe20007ffe0ff */
[----:B------:R-:W-:-:S04]  /*0b20*/  DSETP.GEU.AND P5, PT, R16, R8, PT ;  /* 0x000000081000722a */ /* 0x000fc80003fae000 */
[----:B------:R-:W-:-:S04]  /*0b30*/  VIADD R10, R11, 0x1 ;  /* 0x000000010b0a7836 */ /* 0x000fc80000000000 */
[----:B------:R-:W-:-:S05]  /*0b40*/  @P4 IADD3 R10, PT, PT, R11, RZ, RZ ;  /* 0x000000ff0b0a4210 */ /* 0x000fca0007ffe0ff */
[----:B------:R-:W-:Y:S02]  /*0b50*/  VIADD R27, R10, 0x1 ;  /* 0x000000010a1b7836 */ /* 0x000fe40000000000 */
[----:B------:R-:W-:-:S07]  /*0b60*/  @P5 IMAD.MOV R27, RZ, RZ, R10 ;  /* 0x000000ffff1b5224 */ /* 0x000fce00078e020a */
.L_x_10:
[----:B------:R-:W-:Y:S05]  /*0b70*/  BSYNC.RECONVERGENT B2 ;  /* 0x0000000000027941 */ /* 0x000fea0003800200 */
.L_x_9:
[----:B------:R-:W-:-:S13]  /*0b80*/  ISETP.NE.AND P4, PT, R5, RZ, PT ;  /* 0x000000ff0500720c */ /* 0x000fda0003f85270 */
[----:B------:R-:W-:Y:S05]  /*0b90*/  @!P4 BRA `(.L_x_6) ;  /* 0x000000000058c947 */ /* 0x000fea0003800000 */
[----:B------:R-:W0:Y:S02]  /*0ba0*/  LDC.64 R14, c[0x0][0x390] ;  /* 0x0000e400ff0e7b82 */ /* 0x000e240000000a00 */
[----:B0-----:R-:W-:-:S05]  /*0bb0*/  IMAD.WIDE R14, R26, 0x8, R14 ;  /* 0x000000081a0e7825 */ /* 0x001fca00078e020e */
[----:B------:R-:W2:Y:S01]  /*0bc0*/  LDG.E.64 R10, desc[UR10][R14.64] ;  /* 0x0000000a0e0a7981 */ /* 0x000ea2000c1e1b00 */
[----:B------:R-:W-:Y:S01]  /*0bd0*/  ISETP.NE.AND P5, PT, R5, 0x1, PT ;  /* 0x000000010500780c */ /* 0x000fe20003fa5270 */
[----:B--2--5:R-:W-:Y:S01]  /*0be0*/  DSETP.GEU.AND P4, PT, R10, R8, PT ;  /* 0x000000080a00722a */ /* 0x024fe20003f8e000 */
[----:B------:R-:W-:-:S13]  /*0bf0*/  IADD3 R10, PT, PT, R27, 0x1, RZ ;  /* 0x000000011b0a7810 */ /* 0x000fda0007ffe0ff */
[----:B------:R-:W-:-:S05]  /*0c00*/  @P4 IMAD.MOV R10, RZ, RZ, R27 ;  /* 0x000000ffff0a4224 */ /* 0x000fca00078e021b */
[----:B------:R-:W-:Y:S01]  /*0c10*/  MOV R27, R10 ;  /* 0x0000000a001b7202 */ /* 0x000fe20000000f00 */
[----:B------:R-:W-:Y:S06]  /*0c20*/  @!P5 BRA `(.L_x_6) ;  /* 0x000000000034d947 */ /* 0x000fec0003800000 */
[----:B------:R-:W-:Y:S01]  /*0c30*/  ISETP.NE.AND P4, PT, R5, 0x2, PT ;  /* 0x000000020500780c */ /* 0x000fe20003f85270 */
[----:B------:R-:W2:-:S12]  /*0c40*/  LDG.E.64 R10, desc[UR10][R14.64+0x8] ;  /* 0x0000080a0e0a7981 */ /* 0x000e98000c1e1b00 */
[----:B------:R-:W3:Y:S01]  /*0c50*/  @P4 LDG.E.64 R12, desc[UR10][R14.64+0x10] ;  /* 0x0000100a0e0c4981 */ /* 0x000ee2000c1e1b00 */
[----:B------:R-:W-:Y:S01]  /*0c60*/  PLOP3.LUT P5, PT, PT, PT, PT, 0x8, 0x80 ;  /* 0x000000000080781c */ /* 0x000fe20003fae170 */
[----:B---3--:R-:W-:-:S06]  /*0c70*/  @P4 DSETP.GEU.AND P6, PT, R12, R8, PT ;  /* 0x000000080c00422a */ /* 0x008fcc0003fce000 */
[----:B------:R-:W-:Y:S01]  /*0c80*/  @P4 PLOP3.LUT P5, PT, P6, PT, PT, 0x80, 0x8 ;  /* 0x000000000008481c */ /* 0x000fe200037af070 */
[----:B--2---:R-:W-:Y:S01]  /*0c90*/  DSETP.GEU.AND P6, PT, R10, R8, PT ;  /* 0x000000080a00722a */ /* 0x004fe20003fce000 */
[----:B------:R-:W-:-:S13]  /*0ca0*/  VIADD R8, R27, 0x1 ;  /* 0x000000011b087836 */ /* 0x000fda0000000000 */
[----:B------:R-:W-:-:S05]  /*0cb0*/  @P6 IADD3 R8, PT, PT, R27, RZ, RZ ;  /* 0x000000ff1b086210 */ /* 0x000fca0007ffe0ff */
[----:B------:R-:W-:-:S05]  /*0cc0*/  IMAD.MOV.U32 R27, RZ, RZ, R8 ;  /* 0x000000ffff1b7224 */ /* 0x000fca00078e0008 */
[----:B------:R-:W-:Y:S01]  /*0cd0*/  @P4 IADD3 R8, PT, PT, R27, 0x1, RZ ;  /* 0x000000011b084810 */ /* 0x000fe20007ffe0ff */
[----:B------:R-:W-:-:S05]  /*0ce0*/  @P5 IMAD.MOV R8, RZ, RZ, R27 ;  /* 0x000000ffff085224 */ /* 0x000fca00078e021b */
[----:B------:R-:W-:-:S07]  /*0cf0*/  @P4 MOV R27, R8 ;  /* 0x00000008001b4202 */ /* 0x000fce0000000f00 */
.L_x_6:
[----:B------:R-:W-:Y:S05]  /*0d00*/  BSYNC.RECONVERGENT B1 ;  /* 0x0000000000017941 */ /* 0x000fea0003800200 */
.L_x_5:
[----:B-----5:R0:W1:Y:S02]  /*0d10*/  I2F.F64.U32 R8, R27 ;  /* 0x0000001b00087312 */ /* 0x0200640000201800 */
.L_x_1:
[----:B------:R-:W-:Y:S05]  /*0d20*/  BSYNC.RECONVERGENT B0 ;  /* 0x0000000000007941 */ /* 0x000fea0003800200 */
.L_x_0:
[----:B------:R-:W2:Y:S02]  /*0d30*/  LDC.64 R10, c[0x0][0x398] ;  /* 0x0000e600ff0a7b82 */ /* 0x000ea40000000a00 */
[----:B--2---:R-:W-:-:S05]  /*0d40*/  IMAD.WIDE R10, R7, 0x8, R10 ;  /* 0x00000008070a7825 */ /* 0x004fca00078e020a */
[----:B-1----:R1:W-:Y:S01]  /*0d50*/  STG.E.64 desc[UR10][R10.64], R8 ;  /* 0x000000080a007986 */ /* 0x0023e2000c101b0a */
[----:B------:R-:W-:Y:S05]  /*0d60*/  @!P3 BRA `(.L_x_11) ;  /* 0xfffffff40018b947 */ /* 0x000fea000383ffff */
[----:B------:R-:W-:Y:S05]  /*0d70*/  EXIT ;  /* 0x000000000000794d */ /* 0x000fea0003800000 */
.L_x_12:
[----:B------:R-:W-:-:S00]  /*0d80*/  BRA `(.L_x_12) ;  /* 0xfffffffc00fc7947 */ /* 0x000fc0000383ffff */
[----:B------:R-:W-:-:S00]  /*0d90*/  NOP ;  /* 0x0000000000007918 */ /* 0x000fc00000000000 */
        /* <DEDUP_REMOVED lines=14> */
.L_x_13:


//--------------------- .nv.shared.reserved.0     --------------------------
	.section	.nv.shared.reserved.0,"aw",@nobits
	.weak		__nv_reservedSMEM_offset_0_alias
	.size		__nv_reservedSMEM_offset_0_alias, 0, 64
	.other		__nv_reservedSMEM_offset_0_alias,@"STO_CUDA_RESERVED_SHARED STV_DEFAULT"
__nv_reservedSMEM_offset_0_alias:
	.zero		0
	.zero		64


//--------------------- .nv.constant0.binomial_double --------------------------
	.section	.nv.constant0.binomial_double,"a",@progbits
	.sectionflags	@""
	.align	4
.nv.constant0.binomial_double:
	.zero		936


//--------------------- SYMBOLS --------------------------

	.type		.nv.reservedSmem.offset0,@object
	.size		.nv.reservedSmem.offset0,0x4
